	.headerflags	@"EF_CUDA_TEXMODE_UNIFIED EF_CUDA_64BIT_ADDRESS EF_CUDA_ACCELERATORS EF_CUDA_SM90 EF_CUDA_VIRTUAL_SM(EF_CUDA_SM90)"
	.elftype	@"ET_EXEC"


//--------------------- .nv.info                  --------------------------
	.section	.nv.info,"",@"SHT_CUDA_INFO"
	.align	4


	//----- nvinfo : EIATTR_REGCOUNT
	.align		4
        /*0000*/ 	.byte	0x04, 0x2f
        /*0002*/ 	.short	(.L_2 - .L_1)
	.align		4
.L_1:
        /*0004*/ 	.word	index@(triton_per_fused_add_native_layer_norm_native_layer_norm_backward_5)
        /*0008*/ 	.word	0x0000001d


	//----- nvinfo : EIATTR_MIN_STACK_SIZE
	.align		4
.L_2:
        /*000c*/ 	.byte	0x04, 0x12
        /*000e*/ 	.short	(.L_4 - .L_3)
	.align		4
.L_3:
        /*0010*/ 	.word	index@(triton_per_fused_add_native_layer_norm_native_layer_norm_backward_5)
        /*0014*/ 	.word	0x00000000


	//----- nvinfo : EIATTR_FRAME_SIZE
	.align		4
.L_4:
        /*0018*/ 	.byte	0x04, 0x11
        /*001a*/ 	.short	(.L_6 - .L_5)
	.align		4
.L_5:
        /*001c*/ 	.word	index@(triton_per_fused_add_native_layer_norm_native_layer_norm_backward_5)
        /*0020*/ 	.word	0x00000000


	//----- nvinfo : EIATTR_MIN_STACK_SIZE
	.align		4
.L_6:
        /*0024*/ 	.byte	0x04, 0x12
        /*0026*/ 	.short	(.L_8 - .L_7)
	.align		4
.L_7:
        /*0028*/ 	.word	index@(triton_per_fused_add_native_layer_norm_native_layer_norm_backward_5)
        /*002c*/ 	.word	0x00000000
.L_8:


//--------------------- .nv.info.triton_per_fused_add_native_layer_norm_native_layer_norm_backward_5 --------------------------
	.section	.nv.info.triton_per_fused_add_native_layer_norm_native_layer_norm_backward_5,"",@"SHT_CUDA_INFO"
	.sectionflags	@""
	.align	4


	//----- nvinfo : EIATTR_CUDA_API_VERSION
	.align		4
        /*0000*/ 	.byte	0x04, 0x37
        /*0002*/ 	.short	(.L_10 - .L_9)
.L_9:
        /*0004*/ 	.word	0x0000007c


	//----- nvinfo : EIATTR_KPARAM_INFO
	.align		4
.L_10:
        /*0008*/ 	.byte	0x04, 0x17
        /*000a*/ 	.short	(.L_12 - .L_11)
.L_11:
        /*000c*/ 	.word	0x00000000
        /*0010*/ 	.short	0x0009
        /*0012*/ 	.short	0x0044
        /*0014*/ 	.byte	0x00, 0xf0, 0x11, 0x00


	//----- nvinfo : EIATTR_KPARAM_INFO
	.align		4
.L_12:
        /*0018*/ 	.byte	0x04, 0x17
        /*001a*/ 	.short	(.L_14 - .L_13)
.L_13:
        /*001c*/ 	.word	0x00000000
        /*0020*/ 	.short	0x0008
        /*0022*/ 	.short	0x0040
        /*0024*/ 	.byte	0x00, 0xf0, 0x11, 0x00


	//----- nvinfo : EIATTR_KPARAM_INFO
	.align		4
.L_14:
        /*0028*/ 	.byte	0x04, 0x17
        /*002a*/ 	.short	(.L_16 - .L_15)
.L_15:
        /*002c*/ 	.word	0x00000000
        /*0030*/ 	.short	0x0007
        /*0032*/ 	.short	0x0038
        /*0034*/ 	.byte	0x00, 0xf4, 0x21, 0x00


	//----- nvinfo : EIATTR_KPARAM_INFO
	.align		4
.L_16:
        /*0038*/ 	.byte	0x04, 0x17
        /*003a*/ 	.short	(.L_18 - .L_17)
.L_17:
        /*003c*/ 	.word	0x00000000
        /*0040*/ 	.short	0x0006
        /*0042*/ 	.short	0x0030
        /*0044*/ 	.byte	0x00, 0xf4, 0x21, 0x00


	//----- nvinfo : EIATTR_KPARAM_INFO
	.align		4
.L_18:
        /*0048*/ 	.byte	0x04, 0x17
        /*004a*/ 	.short	(.L_20 - .L_19)
.L_19:
        /*004c*/ 	.word	0x00000000
        /*0050*/ 	.short	0x0005
        /*0052*/ 	.short	0x0028
        /*0054*/ 	.byte	0x00, 0xf4, 0x21, 0x00


	//----- nvinfo : EIATTR_KPARAM_INFO
	.align		4
.L_20:
        /*0058*/ 	.byte	0x04, 0x17
        /*005a*/ 	.short	(.L_22 - .L_21)
.L_21:
        /*005c*/ 	.word	0x00000000
        /*0060*/ 	.short	0x0004
        /*0062*/ 	.short	0x0020
        /*0064*/ 	.byte	0x00, 0xf4, 0x21, 0x00


	//----- nvinfo : EIATTR_KPARAM_INFO
	.align		4
.L_22:
        /*0068*/ 	.byte	0x04, 0x17
        /*006a*/ 	.short	(.L_24 - .L_23)
.L_23:
        /*006c*/ 	.word	0x00000000
        /*0070*/ 	.short	0x0003
        /*0072*/ 	.short	0x0018
        /*0074*/ 	.byte	0x00, 0xf4, 0x21, 0x00


	//----- nvinfo : EIATTR_KPARAM_INFO
	.align		4
.L_24:
        /*0078*/ 	.byte	0x04, 0x17
        /*007a*/ 	.short	(.L_26 - .L_25)
.L_25:
        /*007c*/ 	.word	0x00000000
        /*0080*/ 	.short	0x0002
        /*0082*/ 	.short	0x0010
        /*0084*/ 	.byte	0x00, 0xf4, 0x21, 0x00


	//----- nvinfo : EIATTR_KPARAM_INFO
	.align		4
.L_26:
        /*0088*/ 	.byte	0x04, 0x17
        /*008a*/ 	.short	(.L_28 - .L_27)
.L_27:
        /*008c*/ 	.word	0x00000000
        /*0090*/ 	.short	0x0001
        /*0092*/ 	.short	0x0008
        /*0094*/ 	.byte	0x00, 0xf4, 0x21, 0x00


	//----- nvinfo : EIATTR_KPARAM_INFO
	.align		4
.L_28:
        /*0098*/ 	.byte	0x04, 0x17
        /*009a*/ 	.short	(.L_30 - .L_29)
.L_29:
        /*009c*/ 	.word	0x00000000
        /*00a0*/ 	.short	0x0000
        /*00a2*/ 	.short	0x0000
        /*00a4*/ 	.byte	0x00, 0xf4, 0x21, 0x00


	//----- nvinfo : EIATTR_SPARSE_MMA_MASK
	.align		4
.L_30:
        /*00a8*/ 	.byte	0x03, 0x50
        /*00aa*/ 	.short	0x0000


	//----- nvinfo : EIATTR_MAXREG_COUNT
	.align		4
        /*00ac*/ 	.byte	0x03, 0x1b
        /*00ae*/ 	.short	0x00ff


	//----- nvinfo : EIATTR_COOP_GROUP_MASK_REGIDS
	.align		4
        /*00b0*/ 	.byte	0x04, 0x29
        /*00b2*/ 	.short	(.L_32 - .L_31)


	//   ....[0]....
.L_31:
        /*00b4*/ 	.word	0xffffffff


	//   ....[1]....
        /*00b8*/ 	.word	0xffffffff


	//   ....[2]....
        /*00bc*/ 	.word	0xffffffff


	//   ....[3]....
        /*00c0*/ 	.word	0xffffffff


	//   ....[4]....
        /*00c4*/ 	.word	0xffffffff


	//   ....[5]....
        /*00c8*/ 	.word	0xffffffff


	//----- nvinfo : EIATTR_COOP_GROUP_INSTR_OFFSETS
	.align		4
.L_32:
        /*00cc*/ 	.byte	0x04, 0x28
        /*00ce*/ 	.short	(.L_34 - .L_33)


	//   ....[0]....
.L_33:
        /*00d0*/ 	.word	0x000005a0


	//   ....[1]....
        /*00d4*/ 	.word	0x000005c0


	//   ....[2]....
        /*00d8*/ 	.word	0x000005e0


	//   ....[3]....
        /*00dc*/ 	.word	0x00000690


	//   ....[4]....
        /*00e0*/ 	.word	0x000006b0


	//   ....[5]....
        /*00e4*/ 	.word	0x000006d0


	//----- nvinfo : EIATTR_EXIT_INSTR_OFFSETS
	.align		4
.L_34:
        /*00e8*/ 	.byte	0x04, 0x1c
        /*00ea*/ 	.short	(.L_36 - .L_35)


	//   ....[0]....
.L_35:
        /*00ec*/ 	.word	0x000008b0


	//   ....[1]....
        /*00f0*/ 	.word	0x00000900


	//----- nvinfo : EIATTR_REQNTID
	.align		4
.L_36:
        /*00f4*/ 	.byte	0x04, 0x10
        /*00f6*/ 	.short	(.L_38 - .L_37)
.L_37:
        /*00f8*/ 	.word	0x00000100
        /*00fc*/ 	.word	0x00000001
        /*0100*/ 	.word	0x00000001


	//----- nvinfo : EIATTR_CBANK_PARAM_SIZE
	.align		4
.L_38:
        /*0104*/ 	.byte	0x03, 0x19
        /*0106*/ 	.short	0x0048


	//----- nvinfo : EIATTR_PARAM_CBANK
	.align		4
        /*0108*/ 	.byte	0x04, 0x0a
        /*010a*/ 	.short	(.L_40 - .L_39)
	.align		4
.L_39:
        /*010c*/ 	.word	index@(.nv.constant0.triton_per_fused_add_native_layer_norm_native_layer_norm_backward_5)
        /*0110*/ 	.short	0x0210
        /*0112*/ 	.short	0x0048


	//----- nvinfo : EIATTR_SW_WAR
	.align		4
.L_40:
        /*0114*/ 	.byte	0x04, 0x36
        /*0116*/ 	.short	(.L_42 - .L_41)
.L_41:
        /*0118*/ 	.word	0x00000008
.L_42:


//--------------------- .nv.callgraph             --------------------------
	.section	.nv.callgraph,"",@"SHT_CUDA_CALLGRAPH"
	.align	4
	.sectionentsize	8
	.align		4
        /*0000*/ 	.word	0x00000000
	.align		4
        /*0004*/ 	.word	0xffffffff
	.align		4
        /*0008*/ 	.word	0x00000000
	.align		4
        /*000c*/ 	.word	0xfffffffe
	.align		4
        /*0010*/ 	.word	0x00000000
	.align		4
        /*0014*/ 	.word	0xfffffffd
	.align		4
        /*0018*/ 	.word	0x00000000
	.align		4
        /*001c*/ 	.word	0xfffffffc


//--------------------- .nv.constant4             --------------------------
	.section	.nv.constant4,"a",@progbits
	.align	8
	.align		8
.nv.constant4:
        /*0000*/ 	.dword	_$_str


//--------------------- .text.triton_per_fused_add_native_layer_norm_native_layer_norm_backward_5 --------------------------
	.section	.text.triton_per_fused_add_native_layer_norm_native_layer_norm_backward_5,"ax",@progbits
	.sectionflags	@"SHF_BARRIERS=1"
	.align	128
        .global         triton_per_fused_add_native_layer_norm_native_layer_norm_backward_5
        .type           triton_per_fused_add_native_layer_norm_native_layer_norm_backward_5,@function
        .size           triton_per_fused_add_native_layer_norm_native_layer_norm_backward_5,(.L_x_1 - triton_per_fused_add_native_layer_norm_native_layer_norm_backward_5)
        .other          triton_per_fused_add_native_layer_norm_native_layer_norm_backward_5,@"STO_CUDA_ENTRY STV_DEFAULT"
triton_per_fused_add_native_layer_norm_native_layer_norm_backward_5:
.text.triton_per_fused_add_native_layer_norm_native_layer_norm_backward_5:
[----:B------:R-:W0:Y:S01]  /*0000*/  LDC R1, c[0x0][0x28] ;  /* 0x00000a00ff017b82 */ /* 0x000e220000000800 */
[----:B------:R-:W1:Y:S07]  /*0010*/  S2R R2, SR_TID.X ;  /* 0x0000000000027919 */ /* 0x000e6e0000002100 */
[----:B------:R-:W2:Y:S01]  /*0020*/  LDC.64 R6, c[0x0][0x210] ;  /* 0x00008400ff067b82 */ /* 0x000ea20000000a00 */
[----:B------:R-:W-:Y:S01]  /*0030*/  ULDC.64 UR6, c[0x0][0x208] ;  /* 0x0000820000067ab9 */ /* 0x000fe20000000a00 */
[----:B------:R-:W3:Y:S06]  /*0040*/  S2R R3, SR_CTAID.X ;  /* 0x0000000000037919 */ /* 0x000eec0000002500 */
[----:B------:R-:W4:Y:S01]  /*0050*/  S2UR UR5, SR_CgaCtaId ;  /* 0x00000000000579c3 */ /* 0x000f220000008800 */
[----:B------:R-:W-:-:S07]  /*0060*/  UMOV UR4, 0x400 ;  /* 0x0000040000047882 */ /* 0x000fce0000000000 */
[----:B------:R-:W5:Y:S08]  /*0070*/  LDC.64 R16, c[0x0][0x218] ;  /* 0x00008600ff107b82 */ /* 0x000f700000000a00 */
[----:B------:R-:W4:Y:S01]  /*0080*/  LDC.64 R10, c[0x0][0x220] ;  /* 0x00008800ff0a7b82 */ /* 0x000f220000000a00 */
[----:B-1----:R-:W-:Y:S02]  /*0090*/  SHF.L.U32 R8, R2, 0x2, RZ ;  /* 0x0000000202087819 */ /* 0x002fe400000006ff */
[----:B------:R-:W-:-:S02]  /*00a0*/  SHF.R.U32.HI R24, RZ, 0x3, R2 ;  /* 0x00000003ff187819 */ /* 0x000fc40000011602 */
[----:B---3--:R-:W-:Y:S02]  /*00b0*/  SHF.L.U32 R3, R3, 0x5, RZ ;  /* 0x0000000503037819 */ /* 0x008fe400000006ff */
[----:B------:R-:W-:Y:S02]  /*00c0*/  LOP3.LUT R8, R8, 0x1c, RZ, 0xc0, !PT ;  /* 0x0000001c08087812 */ /* 0x000fe400078ec0ff */
[----:B------:R-:W-:Y:S02]  /*00d0*/  SGXT.U32 R24, R24, 0x5 ;  /* 0x000000051818781a */ /* 0x000fe40000000000 */
[----:B------:R-:W-:-:S04]  /*00e0*/  LOP3.LUT R0, R3, R8, RZ, 0xfc, !PT ;  /* 0x0000000803007212 */ /* 0x000fc800078efcff */
[----:B------:R-:W-:Y:S02]  /*00f0*/  SHF.R.S32.HI R5, RZ, 0x1f, R0 ;  /* 0x0000001fff057819 */ /* 0x000fe40000011400 */
[----:B------:R-:W-:Y:S02]  /*0100*/  ISETP.GE.AND P0, PT, R0, 0x100, PT ;  /* 0x000001000000780c */ /* 0x000fe40003f06270 */
[----:B------:R-:W-:-:S04]  /*0110*/  LEA.HI R5, R5, R0, RZ, 0x6 ;  /* 0x0000000005057211 */ /* 0x000fc800078f30ff */
[C---:B------:R-:W-:Y:S01]  /*0120*/  LOP3.LUT R9, R5.reuse, 0xffffffc0, RZ, 0xc0, !PT ;  /* 0xffffffc005097812 */ /* 0x040fe200078ec0ff */
[----:B------:R-:W-:-:S03]  /*0130*/  IMAD.SHL.U32 R5, R5, 0x20, RZ ;  /* 0x0000002005057824 */ /* 0x000fc600078e00ff */
[----:B------:R-:W-:Y:S02]  /*0140*/  IADD3 R9, R0, -R9, RZ ;  /* 0x8000000900097210 */ /* 0x000fe40007ffe0ff */
[----:B------:R-:W-:-:S03]  /*0150*/  LOP3.LUT R4, R5, 0xfffff800, RZ, 0xc0, !PT ;  /* 0xfffff80005047812 */ /* 0x000fc600078ec0ff */
[----:B------:R-:W-:-:S05]  /*0160*/  IMAD R9, R24, 0x40, R9 ;  /* 0x0000004018097824 */ /* 0x000fca00078e0209 */
[----:B------:R-:W-:Y:S02]  /*0170*/  IADD3 R9, R9, R4, RZ ;  /* 0x0000000409097210 */ /* 0x000fe40007ffe0ff */
[----:B------:R-:W-:-:S03]  /*0180*/  CS2R R4, SRZ ;  /* 0x0000000000047805 */ /* 0x000fc6000001ff00 */
[----:B--2---:R-:W-:Y:S01]  /*0190*/  IMAD.WIDE R12, R9, 0x4, R6 ;  /* 0x00000004090c7825 */ /* 0x004fe200078e0206 */
[----:B------:R-:W-:-:S06]  /*01a0*/  CS2R R6, SRZ ;  /* 0x0000000000067805 */ /* 0x000fcc000001ff00 */
[----:B------:R1:W2:Y:S01]  /*01b0*/  @!P0 LDG.E.128 R4, desc[UR6][R12.64] ;  /* 0x000000060c048981 */ /* 0x0002a2000c1e1d00 */
[----:B------:R-:W-:Y:S01]  /*01c0*/  IMAD.SHL.U32 R0, R2, 0x80, RZ ;  /* 0x0000008002007824 */ /* 0x000fe200078e00ff */
[----:B----4-:R-:W-:-:S04]  /*01d0*/  UPRMT UR4, UR5, 0x654, UR4 ;  /* 0x0000065405047896 */ /* 0x010fc80008000004 */
[----:B------:R-:W-:-:S04]  /*01e0*/  LOP3.LUT R9, R0, 0x380, RZ, 0xc0, !PT ;  /* 0x0000038000097812 */ /* 0x000fc800078ec0ff */
[C---:B------:R-:W-:Y:S02]  /*01f0*/  LOP3.LUT R14, R9.reuse, 0x20, RZ, 0xfc, !PT ;  /* 0x00000020090e7812 */ /* 0x040fe400078efcff */
[C---:B------:R-:W-:Y:S02]  /*0200*/  LOP3.LUT R15, R9.reuse, 0x40, RZ, 0xfc, !PT ;  /* 0x00000040090f7812 */ /* 0x040fe400078efcff */
[C---:B-1----:R-:W-:Y:S02]  /*0210*/  LOP3.LUT R12, R9.reuse, 0x60, RZ, 0xfc, !PT ;  /* 0x00000060090c7812 */ /* 0x042fe400078efcff */
[C---:B------:R-:W-:Y:S02]  /*0220*/  LOP3.LUT R0, R9.reuse, R24, RZ, 0xfc, !PT ;  /* 0x0000001809007212 */ /* 0x040fe400078efcff */
[----:B------:R-:W-:Y:S02]  /*0230*/  LEA.HI R9, R9, UR4, RZ, 0x1f ;  /* 0x0000000409097c11 */ /* 0x000fe4000f8ff8ff */
[----:B------:R-:W-:-:S02]  /*0240*/  LEA.HI R13, R14, UR4, RZ, 0x1f ;  /* 0x000000040e0d7c11 */ /* 0x000fc4000f8ff8ff */
[----:B------:R-:W-:Y:S02]  /*0250*/  LEA.HI R15, R15, UR4, RZ, 0x1f ;  /* 0x000000040f0f7c11 */ /* 0x000fe4000f8ff8ff */
[----:B------:R-:W-:Y:S01]  /*0260*/  LEA.HI R21, R12, UR4, RZ, 0x1f ;  /* 0x000000040c157c11 */ /* 0x000fe2000f8ff8ff */
[C---:B------:R-:W-:Y:S01]  /*0270*/  IMAD R18, R0.reuse, 0x4, R13 ;  /* 0x0000000400127824 */ /* 0x040fe200078e020d */
[C---:B------:R-:W-:Y:S02]  /*0280*/  LEA R19, R0.reuse, R9, 0x2 ;  /* 0x0000000900137211 */ /* 0x040fe400078e10ff */
[C---:B------:R-:W-:Y:S01]  /*0290*/  LEA R9, R0.reuse, R15, 0x2 ;  /* 0x0000000f00097211 */ /* 0x040fe200078e10ff */
[----:B------:R-:W-:Y:S01]  /*02a0*/  IMAD R26, R0, 0x4, R21 ;  /* 0x00000004001a7824 */ /* 0x000fe200078e0215 */
[----:B------:R-:W-:Y:S02]  /*02b0*/  LOP3.LUT R13, R3, R24, RZ, 0xfc, !PT ;  /* 0x00000018030d7212 */ /* 0x000fe400078efcff */
[----:B------:R-:W-:-:S02]  /*02c0*/  CS2R R14, SRZ ;  /* 0x00000000000e7805 */ /* 0x000fc4000001ff00 */
[C---:B------:R-:W-:Y:S02]  /*02d0*/  ISETP.GE.AND P1, PT, R13.reuse, 0x100, PT ;  /* 0x000001000d00780c */ /* 0x040fe40003f26270 */
[----:B------:R-:W-:Y:S02]  /*02e0*/  LEA R0, R13, R8, 0x5 ;  /* 0x000000080d007211 */ /* 0x000fe400078e28ff */
[----:B------:R-:W-:-:S03]  /*02f0*/  CS2R R12, SRZ ;  /* 0x00000000000c7805 */ /* 0x000fc6000001ff00 */
[----:B-----5:R-:W-:-:S04]  /*0300*/  IMAD.WIDE R20, R0, 0x4, R16 ;  /* 0x0000000400147825 */ /* 0x020fc800078e0210 */
[----:B0-----:R-:W-:Y:S01]  /*0310*/  IMAD.WIDE.U32 R16, R8, 0x4, R10 ;  /* 0x0000000408107825 */ /* 0x001fe200078e000a */
[----:B--2---:R-:W-:Y:S02]  /*0320*/  SEL R4, R4, RZ, !P0 ;  /* 0x000000ff04047207 */ /* 0x004fe40004000000 */
[----:B------:R-:W-:Y:S02]  /*0330*/  SEL R5, R5, RZ, !P0 ;  /* 0x000000ff05057207 */ /* 0x000fe40004000000 */
[----:B------:R-:W-:Y:S01]  /*0340*/  SEL R22, R6, RZ, !P0 ;  /* 0x000000ff06167207 */ /* 0x000fe20004000000 */
[----:B------:R-:W-:Y:S01]  /*0350*/  STS [R19], R4 ;  /* 0x0000000413007388 */ /* 0x000fe20000000800 */
[----:B------:R-:W-:Y:S02]  /*0360*/  SEL R23, R7, RZ, !P0 ;  /* 0x000000ff07177207 */ /* 0x000fe40004000000 */
[----:B------:R-:W0:Y:S01]  /*0370*/  LDC.64 R6, c[0x0][0x228] ;  /* 0x00008a00ff067b82 */ /* 0x000e220000000a00 */
[----:B------:R1:W-:Y:S04]  /*0380*/  STS [R18+0x80], R5 ;  /* 0x0000800512007388 */ /* 0x0003e80000000800 */
[----:B------:R2:W-:Y:S04]  /*0390*/  STS [R9+0x100], R22 ;  /* 0x0001001609007388 */ /* 0x0005e80000000800 */
[----:B------:R-:W-:Y:S01]  /*03a0*/  STS [R26+0x180], R23 ;  /* 0x000180171a007388 */ /* 0x000fe20000000800 */
[----:B-1----:R-:W1:Y:S08]  /*03b0*/  LDC.64 R4, c[0x0][0x230] ;  /* 0x00008c00ff047b82 */ /* 0x002e700000000a00 */
[----:B------:R-:W-:Y:S06]  /*03c0*/  BAR.SYNC.DEFER_BLOCKING 0x0 ;  /* 0x0000000000007b1d */ /* 0x000fec0000010000 */
[----:B------:R3:W4:Y:S04]  /*03d0*/  @!P1 LDG.E.128 R12, desc[UR6][R20.64] ;  /* 0x00000006140c9981 */ /* 0x000728000c1e1d00 */
[----:B------:R-:W5:Y:S01]  /*03e0*/  LDG.E.EL.128 R16, desc[UR6][R16.64] ;  /* 0x0000000610107981 */ /* 0x000f62000c2e1d00 */
[C---:B------:R-:W-:Y:S01]  /*03f0*/  IMAD.SHL.U32 R10, R2.reuse, 0x2, RZ ;  /* 0x00000002020a7824 */ /* 0x040fe200078e00ff */
[----:B------:R-:W-:Y:S01]  /*0400*/  SHF.L.U32 R11, R2, 0x4, RZ ;  /* 0x00000004020b7819 */ /* 0x000fe200000006ff */
[----:B-1----:R-:W-:-:S03]  /*0410*/  IMAD.WIDE.U32 R4, R8, 0x4, R4 ;  /* 0x0000000408047825 */ /* 0x002fc600078e0004 */
[----:B------:R-:W-:Y:S02]  /*0420*/  LOP3.LUT R25, R10, 0x1f0, RZ, 0xc0, !PT ;  /* 0x000001f00a197812 */ /* 0x000fe400078ec0ff */
[----:B--2---:R-:W-:Y:S01]  /*0430*/  LOP3.LUT R22, R11, 0xff0, RZ, 0xc0, !PT ;  /* 0x00000ff00b167812 */ /* 0x004fe200078ec0ff */
[----:B0-----:R-:W-:Y:S02]  /*0440*/  IMAD.WIDE.U32 R10, R8, 0x4, R6 ;  /* 0x00000004080a7825 */ /* 0x001fe400078e0006 */
[----:B------:R-:W2:Y:S01]  /*0450*/  LDG.E.EL.128 R4, desc[UR6][R4.64] ;  /* 0x0000000604047981 */ /* 0x000ea2000c2e1d00 */
[----:B------:R-:W-:-:S03]  /*0460*/  IADD3 R22, R22, UR4, R25 ;  /* 0x0000000416167c10 */ /* 0x000fc6000fffe019 */
[----:B------:R-:W2:Y:S04]  /*0470*/  LDG.E.EL.128 R8, desc[UR6][R10.64] ;  /* 0x000000060a087981 */ /* 0x000ea8000c2e1d00 */
[----:B---3--:R-:W0:Y:S01]  /*0480*/  LDS.128 R20, [R22] ;  /* 0x0000000016147984 */ /* 0x008e220000000c00 */
[----:B------:R-:W-:Y:S01]  /*0490*/  BAR.SYNC.DEFER_BLOCKING 0x0 ;  /* 0x0000000000007b1d */ /* 0x000fe20000010000 */
[----:B----4-:R-:W-:Y:S02]  /*04a0*/  SEL R25, R12, RZ, !P1 ;  /* 0x000000ff0c197207 */ /* 0x010fe40004800000 */
[----:B------:R-:W-:Y:S02]  /*04b0*/  SEL R12, R13, RZ, !P1 ;  /* 0x000000ff0d0c7207 */ /* 0x000fe40004800000 */
[----:B------:R-:W-:Y:S01]  /*04c0*/  SEL R13, R14, RZ, !P1 ;  /* 0x000000ff0e0d7207 */ /* 0x000fe20004800000 */
[----:B-----5:R-:W-:-:S02]  /*04d0*/  FADD R25, R25, R16 ;  /* 0x0000001019197221 */ /* 0x020fc40000000000 */
[----:B------:R-:W-:Y:S01]  /*04e0*/  FADD R14, R12, R17 ;  /* 0x000000110c0e7221 */ /* 0x000fe20000000000 */
[----:B------:R-:W-:Y:S01]  /*04f0*/  SEL R12, R15, RZ, !P1 ;  /* 0x000000ff0f0c7207 */ /* 0x000fe20004800000 */
[----:B------:R-:W-:Y:S01]  /*0500*/  FADD R13, R13, R18 ;  /* 0x000000120d0d7221 */ /* 0x000fe20000000000 */
[----:B0-----:R-:W-:Y:S01]  /*0510*/  FADD R20, R20, R25 ;  /* 0x0000001914147221 */ /* 0x001fe20000000000 */
[----:B------:R-:W-:Y:S02]  /*0520*/  FADD R21, R21, R14 ;  /* 0x0000000e15157221 */ /* 0x000fe40000000000 */
[----:B------:R-:W-:Y:S01]  /*0530*/  FADD R12, R12, R19 ;  /* 0x000000130c0c7221 */ /* 0x000fe20000000000 */
[----:B------:R-:W-:Y:S01]  /*0540*/  FADD R22, R22, R13 ;  /* 0x0000000d16167221 */ /* 0x000fe20000000000 */
[----:B------:R-:W-:Y:S02]  /*0550*/  FADD R13, R20, R21 ;  /* 0x00000015140d7221 */ /* 0x000fe40000000000 */
[----:B------:R-:W-:-:S02]  /*0560*/  FADD R23, R23, R12 ;  /* 0x0000000c17177221 */ /* 0x000fc40000000000 */
[----:B------:R-:W-:-:S04]  /*0570*/  FADD R12, R22, R13 ;  /* 0x0000000d160c7221 */ /* 0x000fc80000000000 */
[----:B------:R-:W-:-:S05]  /*0580*/  FADD R12, R23, R12 ;  /* 0x0000000c170c7221 */ /* 0x000fca0000000000 */
[----:B------:R-:W-:-:S05]  /*0590*/  FSEL R15, R12, RZ, !P1 ;  /* 0x000000ff0c0f7208 */ /* 0x000fca0004800000 */
[----:B------:R-:W0:Y:S02]  /*05a0*/  SHFL.BFLY PT, R12, R15, 0x4, 0x1f ;  /* 0x0c801f000f0c7f89 */ /* 0x000e2400000e0000 */
[----:B0-----:R-:W-:-:S05]  /*05b0*/  FADD R16, R15, R12 ;  /* 0x0000000c0f107221 */ /* 0x001fca0000000000 */
[----:B------:R-:W0:Y:S02]  /*05c0*/  SHFL.BFLY PT, R13, R16, 0x2, 0x1f ;  /* 0x0c401f00100d7f89 */ /* 0x000e2400000e0000 */
[----:B0-----:R-:W-:-:S05]  /*05d0*/  FADD R17, R16, R13 ;  /* 0x0000000d10117221 */ /* 0x001fca0000000000 */
[----:B------:R-:W0:Y:S02]  /*05e0*/  SHFL.BFLY PT, R12, R17, 0x1, 0x1f ;  /* 0x0c201f00110c7f89 */ /* 0x000e2400000e0000 */
[----:B0-----:R-:W-:-:S04]  /*05f0*/  FADD R18, R17, R12 ;  /* 0x0000000c11127221 */ /* 0x001fc80000000000 */
[C---:B------:R-:W-:Y:S01]  /*0600*/  FFMA R13, R18.reuse, -0.03125, R21 ;  /* 0xbd000000120d7823 */ /* 0x040fe20000000015 */
[----:B------:R-:W-:-:S03]  /*0610*/  FFMA R12, R18, -0.03125, R20 ;  /* 0xbd000000120c7823 */ /* 0x000fc60000000014 */
[----:B------:R-:W-:Y:S01]  /*0620*/  FMUL R19, R13, R13 ;  /* 0x0000000d0d137220 */ /* 0x000fe20000400000 */
[----:B------:R-:W-:-:S03]  /*0630*/  FFMA R14, R18, -0.03125, R22 ;  /* 0xbd000000120e7823 */ /* 0x000fc60000000016 */
[----:B------:R-:W-:Y:S01]  /*0640*/  FFMA R19, R12, R12, R19 ;  /* 0x0000000c0c137223 */ /* 0x000fe20000000013 */
[----:B------:R-:W-:-:S03]  /*0650*/  FFMA R15, R18, -0.03125, R23 ;  /* 0xbd000000120f7823 */ /* 0x000fc60000000017 */
[----:B------:R-:W-:-:S04]  /*0660*/  FFMA R18, R14, R14, R19 ;  /* 0x0000000e0e127223 */ /* 0x000fc80000000013 */
[----:B------:R-:W-:-:S05]  /*0670*/  FFMA R18, R15, R15, R18 ;  /* 0x0000000f0f127223 */ /* 0x000fca0000000012 */
[----:B------:R-:W-:-:S05]  /*0680*/  FSEL R18, R18, RZ, !P1 ;  /* 0x000000ff12127208 */ /* 0x000fca0004800000 */
[----:B------:R-:W0:Y:S02]  /*0690*/  SHFL.BFLY PT, R17, R18, 0x4, 0x1f ;  /* 0x0c801f0012117f89 */ /* 0x000e2400000e0000 */
[----:B0-----:R-:W-:-:S05]  /*06a0*/  FADD R17, R18, R17 ;  /* 0x0000001112117221 */ /* 0x001fca0000000000 */
[----:B------:R-:W0:Y:S02]  /*06b0*/  SHFL.BFLY PT, R16, R17, 0x2, 0x1f ;  /* 0x0c401f0011107f89 */ /* 0x000e2400000e0000 */
[----:B0-----:R-:W-:-:S05]  /*06c0*/  FADD R19, R17, R16 ;  /* 0x0000001011137221 */ /* 0x001fca0000000000 */
[----:B------:R-:W0:Y:S01]  /*06d0*/  SHFL.BFLY PT, R20, R19, 0x1, 0x1f ;  /* 0x0c201f0013147f89 */ /* 0x000e2200000e0000 */
[----:B------:R-:W-:Y:S01]  /*06e0*/  LEA R23, R24, UR4, 0x2 ;  /* 0x0000000418177c11 */ /* 0x000fe2000f8e10ff */
[----:B------:R-:W-:Y:S01]  /*06f0*/  IMAD.MOV.U32 R21, RZ, RZ, 0x3d000000 ;  /* 0x3d000000ff157424 */ /* 0x000fe200078e00ff */
[----:B------:R-:W-:Y:S01]  /*0700*/  LOP3.LUT R16, R2, 0x1f, RZ, 0xc0, !PT ;  /* 0x0000001f02107812 */ /* 0x000fe200078ec0ff */
[----:B0-----:R-:W-:Y:S02]  /*0710*/  FADD R22, R19, R20 ;  /* 0x0000001413167221 */ /* 0x001fe40000000000 */
[----:B------:R-:W0:Y:S03]  /*0720*/  LDC.64 R18, c[0x0][0x240] ;  /* 0x00009000ff127b82 */ /* 0x000e260000000a00 */
[----:B------:R-:W-:Y:S01]  /*0730*/  STS [R23], R22 ;  /* 0x0000001617007388 */ /* 0x000fe20000000800 */
[----:B------:R-:W-:-:S04]  /*0740*/  LEA R20, R16, UR4, 0x2 ;  /* 0x0000000410147c11 */ /* 0x000fc8000f8e10ff */
[----:B------:R-:W-:Y:S01]  /*0750*/  BAR.SYNC.DEFER_BLOCKING 0x0 ;  /* 0x0000000000007b1d */ /* 0x000fe20000010000 */
[----:B------:R-:W-:-:S07]  /*0760*/  FFMA R24, R22, R21, 9.9999997473787516356e-06 ;  /* 0x3727c5ac16187423 */ /* 0x000fce0000000015 */
[----:B------:R-:W1:Y:S01]  /*0770*/  LDC.64 R16, c[0x0][0x238] ;  /* 0x00008e00ff107b82 */ /* 0x000e620000000a00 */
[----:B------:R-:W3:Y:S01]  /*0780*/  MUFU.RSQ R24, R24 ;  /* 0x0000001800187308 */ /* 0x000ee20000001400 */
[----:B------:R-:W4:Y:S01]  /*0790*/  LDS R20, [R20] ;  /* 0x0000000014147984 */ /* 0x000f220000000800 */
[-C--:B---3--:R-:W-:Y:S01]  /*07a0*/  FMUL R12, R12, R24.reuse ;  /* 0x000000180c0c7220 */ /* 0x088fe20000400000 */
[----:B------:R-:W-:Y:S01]  /*07b0*/  FMUL R13, R13, R24 ;  /* 0x000000180d0d7220 */ /* 0x000fe20000400000 */
[----:B------:R-:W-:Y:S02]  /*07c0*/  LOP3.LUT P0, RZ, R2, 0xe0, RZ, 0xc0, !PT ;  /* 0x000000e002ff7812 */ /* 0x000fe4000780c0ff */
[----:B--2---:R-:W-:Y:S01]  /*07d0*/  FFMA R4, R8, R12, R4 ;  /* 0x0000000c08047223 */ /* 0x004fe20000000004 */
[----:B------:R-:W-:Y:S01]  /*07e0*/  FFMA R5, R9, R13, R5 ;  /* 0x0000000d09057223 */ /* 0x000fe20000000005 */
[----:B------:R-:W-:Y:S01]  /*07f0*/  LOP3.LUT R2, R3, 0x1f, R2, 0xf8, !PT ;  /* 0x0000001f03027812 */ /* 0x000fe200078ef802 */
[----:B------:R-:W2:Y:S03]  /*0800*/  LDC.64 R8, c[0x0][0x248] ;  /* 0x00009200ff087b82 */ /* 0x000ea60000000a00 */
[----:B------:R-:W-:Y:S01]  /*0810*/  ISETP.LT.AND P0, PT, R2, 0x100, !P0 ;  /* 0x000001000200780c */ /* 0x000fe20004701270 */
[-C--:B------:R-:W-:Y:S01]  /*0820*/  FMUL R14, R14, R24.reuse ;  /* 0x000000180e0e7220 */ /* 0x080fe20000400000 */
[----:B------:R-:W-:Y:S01]  /*0830*/  FMUL R15, R15, R24 ;  /* 0x000000180f0f7220 */ /* 0x000fe20000400000 */
[----:B-1----:R-:W-:-:S04]  /*0840*/  IMAD.WIDE R16, R0, 0x4, R16 ;  /* 0x0000000400107825 */ /* 0x002fc800078e0210 */
[----:B------:R-:W-:Y:S01]  /*0850*/  FFMA R6, R10, R14, R6 ;  /* 0x0000000e0a067223 */ /* 0x000fe20000000006 */
[----:B------:R-:W-:Y:S01]  /*0860*/  FFMA R7, R11, R15, R7 ;  /* 0x0000000f0b077223 */ /* 0x000fe20000000007 */
[----:B0-----:R-:W-:Y:S01]  /*0870*/  IMAD.WIDE R18, R0, 0x4, R18 ;  /* 0x0000000400127825 */ /* 0x001fe200078e0212 */
[----:B------:R2:W-:Y:S04]  /*0880*/  @!P1 STG.E.128 desc[UR6][R16.64], R12 ;  /* 0x0000000c10009986 */ /* 0x0005e8000c101d06 */
[----:B------:R2:W-:Y:S01]  /*0890*/  @!P1 STG.E.128 desc[UR6][R18.64], R4 ;  /* 0x0000000412009986 */ /* 0x0005e2000c101d06 */
[----:B----4-:R-:W-:Y:S01]  /*08a0*/  FFMA R20, R20, R21, 9.9999997473787516356e-06 ;  /* 0x3727c5ac14147423 */ /* 0x010fe20000000015 */
[----:B--2---:R-:W-:Y:S06]  /*08b0*/  @!P0 EXIT ;  /* 0x000000000000894d */ /* 0x004fec0003800000 */
[----:B------:R-:W0:Y:S01]  /*08c0*/  MUFU.RSQ R20, R20 ;  /* 0x0000001400147308 */ /* 0x000e220000001400 */
[----:B------:R-:W-:-:S04]  /*08d0*/  IMAD.WIDE R2, R2, 0x4, R8 ;  /* 0x0000000402027825 */ /* 0x000fc800078e0208 */
[----:B0-----:R-:W-:-:S05]  /*08e0*/  FMUL R5, R20, 0.03125 ;  /* 0x3d00000014057820 */ /* 0x001fca0000400000 */
[----:B------:R-:W-:Y:S01]  /*08f0*/  STG.E desc[UR6][R2.64], R5 ;  /* 0x0000000502007986 */ /* 0x000fe2000c101906 */
[----:B------:R-:W-:Y:S05]  /*0900*/  EXIT ;  /* 0x000000000000794d */ /* 0x000fea0003800000 */
.L_x_0:
[----:B------:R-:W-:-:S00]  /*0910*/  BRA `(.L_x_0) ;  /* 0xfffffffc00fc7947 */ /* 0x000fc0000383ffff */
[----:B------:R-:W-:-:S00]  /*0920*/  NOP ;  /* 0x0000000000007918 */ /* 0x000fc00000000000 */
        /* <DEDUP_REMOVED lines=13> */
.L_x_1:


//--------------------- .nv.global.init           --------------------------
	.section	.nv.global.init,"aw",@progbits
.nv.global.init:
	.type		_$_str,@object
	.size		_$_str,(.L_0 - _$_str)
_$_str:
        /*0000*/ 	.byte	0x5f, 0x5f, 0x43, 0x55, 0x44, 0x41, 0x5f, 0x46, 0x54, 0x5a, 0x00
.L_0:


//--------------------- .nv.shared.triton_per_fused_add_native_layer_norm_native_layer_norm_backward_5 --------------------------
	.section	.nv.shared.triton_per_fused_add_native_layer_norm_native_layer_norm_backward_5,"aw",@nobits
	.sectionflags	@""
	.align	16
	.zero		1024


//--------------------- .nv.constant0.triton_per_fused_add_native_layer_norm_native_layer_norm_backward_5 --------------------------
	.section	.nv.constant0.triton_per_fused_add_native_layer_norm_native_layer_norm_backward_5,"a",@progbits
	.sectionflags	@""
	.align	4
.nv.constant0.triton_per_fused_add_native_layer_norm_native_layer_norm_backward_5:
	.zero		600
